	.headerflags	@"EF_CUDA_TEXMODE_UNIFIED EF_CUDA_64BIT_ADDRESS EF_CUDA_ACCELERATORS EF_CUDA_SM90 EF_CUDA_VIRTUAL_SM(EF_CUDA_SM90)"
	.elftype	@"ET_EXEC"


//--------------------- .nv.info                  --------------------------
	.section	.nv.info,"",@"SHT_CUDA_INFO"
	.align	4


	//----- nvinfo : EIATTR_REGCOUNT
	.align		4
        /*0000*/ 	.byte	0x04, 0x2f
        /*0002*/ 	.short	(.L_1 - .L_0)
	.align		4
.L_0:
        /*0004*/ 	.word	index@(triton_poi_fused_mul_sum_3)
        /*0008*/ 	.word	0x00000020


	//----- nvinfo : EIATTR_MIN_STACK_SIZE
	.align		4
.L_1:
        /*000c*/ 	.byte	0x04, 0x12
        /*000e*/ 	.short	(.L_3 - .L_2)
	.align		4
.L_2:
        /*0010*/ 	.word	index@(triton_poi_fused_mul_sum_3)
        /*0014*/ 	.word	0x00000000


	//----- nvinfo : EIATTR_FRAME_SIZE
	.align		4
.L_3:
        /*0018*/ 	.byte	0x04, 0x11
        /*001a*/ 	.short	(.L_5 - .L_4)
	.align		4
.L_4:
        /*001c*/ 	.word	index@(triton_poi_fused_mul_sum_3)
        /*0020*/ 	.word	0x00000000


	//----- nvinfo : EIATTR_MIN_STACK_SIZE
	.align		4
.L_5:
        /*0024*/ 	.byte	0x04, 0x12
        /*0026*/ 	.short	(.L_7 - .L_6)
	.align		4
.L_6:
        /*0028*/ 	.word	index@(triton_poi_fused_mul_sum_3)
        /*002c*/ 	.word	0x00000000
.L_7:


//--------------------- .nv.info.triton_poi_fused_mul_sum_3 --------------------------
	.section	.nv.info.triton_poi_fused_mul_sum_3,"",@"SHT_CUDA_INFO"
	.sectionflags	@""
	.align	4


	//----- nvinfo : EIATTR_CUDA_API_VERSION
	.align		4
        /*0000*/ 	.byte	0x04, 0x37
        /*0002*/ 	.short	(.L_9 - .L_8)
.L_8:
        /*0004*/ 	.word	0x0000007c


	//----- nvinfo : EIATTR_KPARAM_INFO
	.align		4
.L_9:
        /*0008*/ 	.byte	0x04, 0x17
        /*000a*/ 	.short	(.L_11 - .L_10)
.L_10:
        /*000c*/ 	.word	0x00000000
        /*0010*/ 	.short	0x0003
        /*0012*/ 	.short	0x0018
        /*0014*/ 	.byte	0x00, 0xf0, 0x11, 0x00


	//----- nvinfo : EIATTR_KPARAM_INFO
	.align		4
.L_11:
        /*0018*/ 	.byte	0x04, 0x17
        /*001a*/ 	.short	(.L_13 - .L_12)
.L_12:
        /*001c*/ 	.word	0x00000000
        /*0020*/ 	.short	0x0002
        /*0022*/ 	.short	0x0010
        /*0024*/ 	.byte	0x00, 0xf4, 0x21, 0x00


	//----- nvinfo : EIATTR_KPARAM_INFO
	.align		4
.L_13:
        /*0028*/ 	.byte	0x04, 0x17
        /*002a*/ 	.short	(.L_15 - .L_14)
.L_14:
        /*002c*/ 	.word	0x00000000
        /*0030*/ 	.short	0x0001
        /*0032*/ 	.short	0x0008
        /*0034*/ 	.byte	0x00, 0xf4, 0x21, 0x00


	//----- nvinfo : EIATTR_KPARAM_INFO
	.align		4
.L_15:
        /*0038*/ 	.byte	0x04, 0x17
        /*003a*/ 	.short	(.L_17 - .L_16)
.L_16:
        /*003c*/ 	.word	0x00000000
        /*0040*/ 	.short	0x0000
        /*0042*/ 	.short	0x0000
        /*0044*/ 	.byte	0x00, 0xf4, 0x21, 0x00


	//----- nvinfo : EIATTR_SPARSE_MMA_MASK
	.align		4
.L_17:
        /*0048*/ 	.byte	0x03, 0x50
        /*004a*/ 	.short	0x0000


	//----- nvinfo : EIATTR_MAXREG_COUNT
	.align		4
        /*004c*/ 	.byte	0x03, 0x1b
        /*004e*/ 	.short	0x00ff


	//----- nvinfo : EIATTR_EXIT_INSTR_OFFSETS
	.align		4
        /*0050*/ 	.byte	0x04, 0x1c
        /*0052*/ 	.short	(.L_19 - .L_18)


	//   ....[0]....
.L_18:
        /*0054*/ 	.word	0x00000390


	//   ....[1]....
        /*0058*/ 	.word	0x000003b0


	//----- nvinfo : EIATTR_REQNTID
	.align		4
.L_19:
        /*005c*/ 	.byte	0x04, 0x10
        /*005e*/ 	.short	(.L_21 - .L_20)
.L_20:
        /*0060*/ 	.word	0x00000020
        /*0064*/ 	.word	0x00000001
        /*0068*/ 	.word	0x00000001


	//----- nvinfo : EIATTR_CBANK_PARAM_SIZE
	.align		4
.L_21:
        /*006c*/ 	.byte	0x03, 0x19
        /*006e*/ 	.short	0x001c


	//----- nvinfo : EIATTR_PARAM_CBANK
	.align		4
        /*0070*/ 	.byte	0x04, 0x0a
        /*0072*/ 	.short	(.L_23 - .L_22)
	.align		4
.L_22:
        /*0074*/ 	.word	index@(.nv.constant0.triton_poi_fused_mul_sum_3)
        /*0078*/ 	.short	0x0210
        /*007a*/ 	.short	0x001c


	//----- nvinfo : EIATTR_SW_WAR
	.align		4
.L_23:
        /*007c*/ 	.byte	0x04, 0x36
        /*007e*/ 	.short	(.L_25 - .L_24)
.L_24:
        /*0080*/ 	.word	0x00000008
.L_25:


//--------------------- .nv.callgraph             --------------------------
	.section	.nv.callgraph,"",@"SHT_CUDA_CALLGRAPH"
	.align	4
	.sectionentsize	8
	.align		4
        /*0000*/ 	.word	0x00000000
	.align		4
        /*0004*/ 	.word	0xffffffff
	.align		4
        /*0008*/ 	.word	0x00000000
	.align		4
        /*000c*/ 	.word	0xfffffffe
	.align		4
        /*0010*/ 	.word	0x00000000
	.align		4
        /*0014*/ 	.word	0xfffffffd
	.align		4
        /*0018*/ 	.word	0x00000000
	.align		4
        /*001c*/ 	.word	0xfffffffc


//--------------------- .text.triton_poi_fused_mul_sum_3 --------------------------
	.section	.text.triton_poi_fused_mul_sum_3,"ax",@progbits
	.align	128
        .global         triton_poi_fused_mul_sum_3
        .type           triton_poi_fused_mul_sum_3,@function
        .size           triton_poi_fused_mul_sum_3,(.L_x_1 - triton_poi_fused_mul_sum_3)
        .other          triton_poi_fused_mul_sum_3,@"STO_CUDA_ENTRY STV_DEFAULT"
triton_poi_fused_mul_sum_3:
.text.triton_poi_fused_mul_sum_3:
[----:B------:R-:W0:Y:S02]  /*0000*/  LDC R1, c[0x0][0x28] ;  /* 0x00000a00ff017b82 */ /* 0x000e240000000800 */
[----:B------:R-:W1:Y:S01]  /*0010*/  S2R R0, SR_TID.X ;  /* 0x0000000000007919 */ /* 0x000e620000002100 */
[----:B------:R-:W2:Y:S01]  /*0020*/  LDC.64 R2, c[0x0][0x210] ;  /* 0x00008400ff027b82 */ /* 0x000ea20000000a00 */
[----:B------:R-:W-:Y:S02]  /*0030*/  CS2R R20, SRZ ;  /* 0x0000000000147805 */ /* 0x000fe4000001ff00 */
[----:B------:R-:W-:Y:S01]  /*0040*/  CS2R R16, SRZ ;  /* 0x0000000000107805 */ /* 0x000fe2000001ff00 */
[----:B------:R-:W3:Y:S01]  /*0050*/  S2R R13, SR_CTAID.X ;  /* 0x00000000000d7919 */ /* 0x000ee20000002500 */
[----:B------:R-:W-:Y:S01]  /*0060*/  ULDC.64 UR4, c[0x0][0x208] ;  /* 0x0000820000047ab9 */ /* 0x000fe20000000a00 */
[----:B------:R-:W-:Y:S02]  /*0070*/  CS2R R24, SRZ ;  /* 0x0000000000187805 */ /* 0x000fe4000001ff00 */
[----:B------:R-:W4:Y:S01]  /*0080*/  LDC.64 R10, c[0x0][0x218] ;  /* 0x00008600ff0a7b82 */ /* 0x000f220000000a00 */
[----:B-1----:R-:W-:-:S04]  /*0090*/  SHF.L.U32 R0, R0, 0x1, RZ ;  /* 0x0000000100007819 */ /* 0x002fc800000006ff */
[----:B------:R-:W-:-:S05]  /*00a0*/  LOP3.LUT R0, R0, 0x3e, RZ, 0xc0, !PT ;  /* 0x0000003e00007812 */ /* 0x000fca00078ec0ff */
[----:B---3--:R-:W-:-:S05]  /*00b0*/  IMAD R13, R13, 0x40, R0 ;  /* 0x000000400d0d7824 */ /* 0x008fca00078e0200 */
[----:B------:R-:W-:Y:S02]  /*00c0*/  SHF.R.S32.HI R0, RZ, 0x1f, R13 ;  /* 0x0000001fff007819 */ /* 0x000fe4000001140d */
[----:B------:R-:W-:Y:S02]  /*00d0*/  ISETP.GE.AND P0, PT, R13, 0x40, PT ;  /* 0x000000400d00780c */ /* 0x000fe40003f06270 */
[----:B------:R-:W-:-:S04]  /*00e0*/  LEA.HI R0, R0, R13, RZ, 0x2 ;  /* 0x0000000d00007211 */ /* 0x000fc800078f10ff */
[C---:B------:R-:W-:Y:S02]  /*00f0*/  SHF.L.U32 R4, R0.reuse, 0x2, RZ ;  /* 0x0000000200047819 */ /* 0x040fe400000006ff */
[----:B------:R-:W-:Y:S02]  /*0100*/  LOP3.LUT R0, R0, 0xfffffffc, RZ, 0xc0, !PT ;  /* 0xfffffffc00007812 */ /* 0x000fe400078ec0ff */
[----:B------:R-:W-:Y:S01]  /*0110*/  LOP3.LUT R4, R4, 0xfffffff0, RZ, 0xc0, !PT ;  /* 0xfffffff004047812 */ /* 0x000fe200078ec0ff */
[----:B------:R-:W-:Y:S01]  /*0120*/  HFMA2.MMA R19, -RZ, RZ, 0, 0 ;  /* 0x00000000ff137435 */ /* 0x000fe200000001ff */
[----:B------:R-:W-:Y:S02]  /*0130*/  IMAD.MOV.U32 R12, RZ, RZ, RZ ;  /* 0x000000ffff0c7224 */ /* 0x000fe400078e00ff */
[----:B------:R-:W-:Y:S01]  /*0140*/  IADD3 R5, R4, R13, -R0 ;  /* 0x0000000d04057210 */ /* 0x000fe20007ffe800 */
[----:B--2---:R-:W-:-:S03]  /*0150*/  IMAD.WIDE R2, R0, 0x4, R2 ;  /* 0x0000000400027825 */ /* 0x004fc600078e0202 */
[----:B------:R-:W-:Y:S01]  /*0160*/  IADD3 R9, R5, 0x8, RZ ;  /* 0x0000000805097810 */ /* 0x000fe20007ffe0ff */
[C---:B------:R-:W-:Y:S02]  /*0170*/  VIADD R7, R5.reuse, 0x4 ;  /* 0x0000000405077836 */ /* 0x040fe40000000000 */
[----:B------:R-:W-:Y:S01]  /*0180*/  VIADD R15, R5, 0xc ;  /* 0x0000000c050f7836 */ /* 0x000fe20000000000 */
[----:B------:R-:W-:Y:S01]  /*0190*/  MOV R0, RZ ;  /* 0x000000ff00007202 */ /* 0x000fe20000000f00 */
[--C-:B----4-:R-:W-:Y:S01]  /*01a0*/  IMAD.WIDE R6, R7, 0x4, R10.reuse ;  /* 0x0000000407067825 */ /* 0x110fe200078e020a */
[----:B------:R-:W2:Y:S03]  /*01b0*/  @!P0 LDG.E.EL R19, desc[UR4][R2.64+0x4] ;  /* 0x0000040402138981 */ /* 0x000ea6000c2e1900 */
[--C-:B------:R-:W-:Y:S01]  /*01c0*/  IMAD.WIDE R4, R5, 0x4, R10.reuse ;  /* 0x0000000405047825 */ /* 0x100fe200078e020a */
[----:B------:R1:W2:Y:S03]  /*01d0*/  @!P0 LDG.E.64 R20, desc[UR4][R6.64] ;  /* 0x0000000406148981 */ /* 0x0002a6000c1e1b00 */
[--C-:B------:R-:W-:Y:S01]  /*01e0*/  IMAD.WIDE R8, R9, 0x4, R10.reuse ;  /* 0x0000000409087825 */ /* 0x100fe200078e020a */
[----:B------:R-:W3:Y:S03]  /*01f0*/  @!P0 LDG.E.EL R12, desc[UR4][R2.64+0x4] ;  /* 0x00000404020c8981 */ /* 0x000ee6000c2e1900 */
[----:B------:R-:W-:Y:S01]  /*0200*/  IMAD.WIDE R10, R15, 0x4, R10 ;  /* 0x000000040f0a7825 */ /* 0x000fe200078e020a */
[----:B------:R-:W-:Y:S01]  /*0210*/  CS2R R14, SRZ ;  /* 0x00000000000e7805 */ /* 0x000fe2000001ff00 */
[----:B------:R-:W-:Y:S01]  /*0220*/  HFMA2.MMA R27, -RZ, RZ, 0, 0 ;  /* 0x00000000ff1b7435 */ /* 0x000fe200000001ff */
[----:B------:R4:W5:Y:S01]  /*0230*/  @!P0 LDG.E.64 R16, desc[UR4][R4.64] ;  /* 0x0000000404108981 */ /* 0x000962000c1e1b00 */
[----:B------:R-:W-:Y:S01]  /*0240*/  IMAD.MOV.U32 R23, RZ, RZ, RZ ;  /* 0x000000ffff177224 */ /* 0x000fe200078e00ff */
[----:B------:R-:W-:-:S02]  /*0250*/  CS2R R28, SRZ ;  /* 0x00000000001c7805 */ /* 0x000fc4000001ff00 */
[----:B------:R-:W5:Y:S01]  /*0260*/  @!P0 LDG.E.EL R15, desc[UR4][R2.64] ;  /* 0x00000004020f8981 */ /* 0x000f62000c2e1900 */
[----:B-1----:R-:W-:-:S03]  /*0270*/  MOV R6, RZ ;  /* 0x000000ff00067202 */ /* 0x002fc60000000f00 */
[----:B------:R-:W5:Y:S01]  /*0280*/  @!P0 LDG.E.EL R0, desc[UR4][R2.64] ;  /* 0x0000000402008981 */ /* 0x000f62000c2e1900 */
[----:B----4-:R-:W1:Y:S03]  /*0290*/  LDC.64 R4, c[0x0][0x220] ;  /* 0x00008800ff047b82 */ /* 0x010e660000000a00 */
[----:B------:R-:W4:Y:S04]  /*02a0*/  @!P0 LDG.E.64 R24, desc[UR4][R8.64] ;  /* 0x0000000408188981 */ /* 0x000f28000c1e1b00 */
[----:B------:R-:W4:Y:S04]  /*02b0*/  @!P0 LDG.E.EL R23, desc[UR4][R2.64+0x8] ;  /* 0x0000080402178981 */ /* 0x000f28000c2e1900 */
[----:B------:R-:W4:Y:S04]  /*02c0*/  @!P0 LDG.E.EL R14, desc[UR4][R2.64+0x8] ;  /* 0x00000804020e8981 */ /* 0x000f28000c2e1900 */
[----:B------:R-:W4:Y:S04]  /*02d0*/  @!P0 LDG.E.64 R28, desc[UR4][R10.64] ;  /* 0x000000040a1c8981 */ /* 0x000f28000c1e1b00 */
[----:B------:R-:W4:Y:S04]  /*02e0*/  @!P0 LDG.E.EL R27, desc[UR4][R2.64+0xc] ;  /* 0x00000c04021b8981 */ /* 0x000f28000c2e1900 */
[----:B------:R-:W4:Y:S01]  /*02f0*/  @!P0 LDG.E.EL R6, desc[UR4][R2.64+0xc] ;  /* 0x00000c0402068981 */ /* 0x000f22000c2e1900 */
[----:B-1----:R-:W-:-:S04]  /*0300*/  IMAD.WIDE R4, R13, 0x4, R4 ;  /* 0x000000040d047825 */ /* 0x002fc800078e0204 */
[----:B--2---:R-:W-:Y:S01]  /*0310*/  FMUL R19, R20, R19 ;  /* 0x0000001314137220 */ /* 0x004fe20000400000 */
[----:B---3--:R-:W-:-:S03]  /*0320*/  FMUL R12, R21, R12 ;  /* 0x0000000c150c7220 */ /* 0x008fc60000400000 */
[----:B-----5:R-:W-:Y:S01]  /*0330*/  FFMA R15, R16, R15, R19 ;  /* 0x0000000f100f7223 */ /* 0x020fe20000000013 */
[----:B------:R-:W-:-:S03]  /*0340*/  FFMA R0, R17, R0, R12 ;  /* 0x0000000011007223 */ /* 0x000fc6000000000c */
[----:B----4-:R-:W-:Y:S01]  /*0350*/  FFMA R15, R24, R23, R15 ;  /* 0x00000017180f7223 */ /* 0x010fe2000000000f */
[----:B------:R-:W-:-:S03]  /*0360*/  FFMA R0, R25, R14, R0 ;  /* 0x0000000e19007223 */ /* 0x000fc60000000000 */
[----:B------:R-:W-:Y:S01]  /*0370*/  FFMA R28, R28, R27, R15 ;  /* 0x0000001b1c1c7223 */ /* 0x000fe2000000000f */
[----:B------:R-:W-:Y:S01]  /*0380*/  FFMA R29, R29, R6, R0 ;  /* 0x000000061d1d7223 */ /* 0x000fe20000000000 */
[----:B------:R-:W-:Y:S06]  /*0390*/  @P0 EXIT ;  /* 0x000000000000094d */ /* 0x000fec0003800000 */
[----:B------:R-:W-:Y:S01]  /*03a0*/  STG.E.64 desc[UR4][R4.64], R28 ;  /* 0x0000001c04007986 */ /* 0x000fe2000c101b04 */
[----:B------:R-:W-:Y:S05]  /*03b0*/  EXIT ;  /* 0x000000000000794d */ /* 0x000fea0003800000 */
.L_x_0:
[----:B------:R-:W-:-:S00]  /*03c0*/  BRA `(.L_x_0) ;  /* 0xfffffffc00fc7947 */ /* 0x000fc0000383ffff */
[----:B------:R-:W-:-:S00]  /*03d0*/  NOP ;  /* 0x0000000000007918 */ /* 0x000fc00000000000 */
        /* <DEDUP_REMOVED lines=10> */
.L_x_1:


//--------------------- .nv.constant0.triton_poi_fused_mul_sum_3 --------------------------
	.section	.nv.constant0.triton_poi_fused_mul_sum_3,"a",@progbits
	.sectionflags	@""
	.align	4
.nv.constant0.triton_poi_fused_mul_sum_3:
	.zero		556
